//
// Generated by NVIDIA NVVM Compiler
//
// Compiler Build ID: CL-36424714
// Cuda compilation tools, release 13.0, V13.0.88
// Based on NVVM 20.0.0
//

.version 9.0
.target sm_100
.address_size 64

	// .globl	_Z16kernel_initarrayPfl
// _ZZ16kernel_reductionPflE5sumas has been demoted

.visible .entry _Z16kernel_initarrayPfl(
	.param .u64 .ptr .align 1 _Z16kernel_initarrayPfl_param_0,
	.param .u64 _Z16kernel_initarrayPfl_param_1
)
{
	.reg .pred 	%p<2>;
	.reg .b32 	%r<6>;
	.reg .b32 	%f<2>;
	.reg .b64 	%rd<7>;

	ld.param.u64 	%rd2, [_Z16kernel_initarrayPfl_param_0];
	ld.param.u64 	%rd3, [_Z16kernel_initarrayPfl_param_1];
	mov.u32 	%r1, %ctaid.x;
	mov.u32 	%r2, %ntid.x;
	mov.u32 	%r3, %tid.x;
	mad.lo.s32 	%r4, %r1, %r2, %r3;
	cvt.s64.s32 	%rd1, %r4;
	setp.le.s64 	%p1, %rd3, %rd1;
	@%p1 bra 	$L__BB0_2;
	cvt.u32.u64 	%r5, %rd1;
	cvta.to.global.u64 	%rd4, %rd2;
	cvt.rn.f32.s32 	%f1, %r5;
	shl.b64 	%rd5, %rd1, 2;
	add.s64 	%rd6, %rd4, %rd5;
	st.global.f32 	[%rd6], %f1;
$L__BB0_2:
	ret;

}
	// .globl	_Z16kernel_reductionPfl
.visible .entry _Z16kernel_reductionPfl(
	.param .u64 .ptr .align 1 _Z16kernel_reductionPfl_param_0,
	.param .u64 _Z16kernel_reductionPfl_param_1
)
{
	.reg .pred 	%p<11>;
	.reg .b32 	%r<9>;
	.reg .b32 	%f<28>;
	.reg .b64 	%rd<7>;
	// demoted variable
	.shared .align 4 .b8 _ZZ16kernel_reductionPflE5sumas[1024];
	ld.param.u64 	%rd3, [_Z16kernel_reductionPfl_param_0];
	ld.param.u64 	%rd4, [_Z16kernel_reductionPfl_param_1];
	cvta.to.global.u64 	%rd1, %rd3;
	mov.u32 	%r1, %tid.x;
	mov.u32 	%r3, %ctaid.x;
	mov.u32 	%r4, %ntid.x;
	mad.lo.s32 	%r5, %r3, %r4, %r1;
	shl.b32 	%r6, %r1, 2;
	mov.u32 	%r7, _ZZ16kernel_reductionPflE5sumas;
	add.s32 	%r2, %r7, %r6;
	mov.b32 	%r8, 0;
	st.shared.u32 	[%r2], %r8;
	cvt.s64.s32 	%rd2, %r5;
	setp.le.s64 	%p1, %rd4, %rd2;
	@%p1 bra 	$L__BB1_2;
	shl.b64 	%rd5, %rd2, 2;
	add.s64 	%rd6, %rd1, %rd5;
	ld.global.f32 	%f1, [%rd6];
	st.shared.f32 	[%r2], %f1;
$L__BB1_2:
	bar.sync 	0;
	setp.gt.u32 	%p2, %r1, 127;
	@%p2 bra 	$L__BB1_4;
	ld.shared.f32 	%f2, [%r2+512];
	ld.shared.f32 	%f3, [%r2];
	add.f32 	%f4, %f2, %f3;
	st.shared.f32 	[%r2], %f4;
$L__BB1_4:
	bar.sync 	0;
	setp.gt.u32 	%p3, %r1, 63;
	@%p3 bra 	$L__BB1_6;
	ld.shared.f32 	%f5, [%r2+256];
	ld.shared.f32 	%f6, [%r2];
	add.f32 	%f7, %f5, %f6;
	st.shared.f32 	[%r2], %f7;
$L__BB1_6:
	bar.sync 	0;
	setp.gt.u32 	%p4, %r1, 31;
	@%p4 bra 	$L__BB1_8;
	ld.shared.f32 	%f8, [%r2+128];
	ld.shared.f32 	%f9, [%r2];
	add.f32 	%f10, %f8, %f9;
	st.shared.f32 	[%r2], %f10;
$L__BB1_8:
	bar.sync 	0;
	setp.gt.u32 	%p5, %r1, 15;
	@%p5 bra 	$L__BB1_10;
	ld.shared.f32 	%f11, [%r2+64];
	ld.shared.f32 	%f12, [%r2];
	add.f32 	%f13, %f11, %f12;
	st.shared.f32 	[%r2], %f13;
$L__BB1_10:
	bar.sync 	0;
	setp.gt.u32 	%p6, %r1, 7;
	@%p6 bra 	$L__BB1_12;
	ld.shared.f32 	%f14, [%r2+32];
	ld.shared.f32 	%f15, [%r2];
	add.f32 	%f16, %f14, %f15;
	st.shared.f32 	[%r2], %f16;
$L__BB1_12:
	bar.sync 	0;
	setp.gt.u32 	%p7, %r1, 3;
	@%p7 bra 	$L__BB1_14;
	ld.shared.f32 	%f17, [%r2+16];
	ld.shared.f32 	%f18, [%r2];
	add.f32 	%f19, %f17, %f18;
	st.shared.f32 	[%r2], %f19;
$L__BB1_14:
	bar.sync 	0;
	setp.gt.u32 	%p8, %r1, 1;
	@%p8 bra 	$L__BB1_16;
	ld.shared.f32 	%f20, [%r2+8];
	ld.shared.f32 	%f21, [%r2];
	add.f32 	%f22, %f20, %f21;
	st.shared.f32 	[%r2], %f22;
$L__BB1_16:
	bar.sync 	0;
	setp.ne.s32 	%p9, %r1, 0;
	@%p9 bra 	$L__BB1_18;
	ld.shared.f32 	%f23, [_ZZ16kernel_reductionPflE5sumas+4];
	ld.shared.f32 	%f24, [%r2];
	add.f32 	%f25, %f23, %f24;
	st.shared.f32 	[%r2], %f25;
$L__BB1_18:
	setp.ne.s32 	%p10, %r1, 0;
	bar.sync 	0;
	@%p10 bra 	$L__BB1_20;
	ld.shared.f32 	%f26, [_ZZ16kernel_reductionPflE5sumas];
	atom.global.add.f32 	%f27, [%rd1], %f26;
$L__BB1_20:
	ret;

}


// ===== COMPILED SASS (sm_100) =====

	.target	sm_100

	.elftype	@"ET_EXEC"


//--------------------- .note.nv.tkinfo           --------------------------
	.section	.note.nv.tkinfo,"",@"SHT_NOTE"
	.sectionflags	@"SHF_NOTE_NV_TKINFO"
	.tkinfo
        /*0018*/ 	.word	0x00000002
        /*0030*/ 	.string	""
        /*0030*/ 	.string	"ptxas"
        /*0030*/ 	.string	"Cuda compilation tools, release 13.0, V13.0.88"
        /*0030*/ 	.string	"Build cuda_13.0.r13.0/compiler.36424714_0"
        /*0030*/ 	.string	"-arch sm_100 -m 64 "



//--------------------- .note.nv.cuinfo           --------------------------
	.section	.note.nv.cuinfo,"",@"SHT_NOTE"
	.sectionflags	@"SHF_NOTE_NV_CUINFO"
        /*0018*/ 	.short	0x0002
        /*001a*/ 	.short	0x0064
        /*001c*/ 	.short	0x0082
	.zero		2


//--------------------- .nv.info                  --------------------------
	.section	.nv.info,"",@"SHT_CUDA_INFO"
	.align	4


	//----- nvinfo : EIATTR_REGCOUNT
	.align		4
        /*0000*/ 	.byte	0x04, 0x2f
        /*0002*/ 	.short	(.L_1 - .L_0)
	.align		4
.L_0:
        /*0004*/ 	.word	index@(_Z16kernel_initarrayPfl)
        /*0008*/ 	.word	0x00000008


	//----- nvinfo : EIATTR_FRAME_SIZE
	.align		4
.L_1:
        /*000c*/ 	.byte	0x04, 0x11
        /*000e*/ 	.short	(.L_3 - .L_2)
	.align		4
.L_2:
        /*0010*/ 	.word	index@(_Z16kernel_initarrayPfl)
        /*0014*/ 	.word	0x00000000


	//----- nvinfo : EIATTR_REGCOUNT
	.align		4
.L_3:
        /*0018*/ 	.byte	0x04, 0x2f
        /*001a*/ 	.short	(.L_5 - .L_4)
	.align		4
.L_4:
        /*001c*/ 	.word	index@(_Z16kernel_reductionPfl)
        /*0020*/ 	.word	0x0000000a


	//----- nvinfo : EIATTR_FRAME_SIZE
	.align		4
.L_5:
        /*0024*/ 	.byte	0x04, 0x11
        /*0026*/ 	.short	(.L_7 - .L_6)
	.align		4
.L_6:
        /*0028*/ 	.word	index@(_Z16kernel_reductionPfl)
        /*002c*/ 	.word	0x00000000


	//----- nvinfo : EIATTR_MIN_STACK_SIZE
	.align		4
.L_7:
        /*0030*/ 	.byte	0x04, 0x12
        /*0032*/ 	.short	(.L_9 - .L_8)
	.align		4
.L_8:
        /*0034*/ 	.word	index@(_Z16kernel_reductionPfl)
        /*0038*/ 	.word	0x00000000


	//----- nvinfo : EIATTR_MIN_STACK_SIZE
	.align		4
.L_9:
        /*003c*/ 	.byte	0x04, 0x12
        /*003e*/ 	.short	(.L_11 - .L_10)
	.align		4
.L_10:
        /*0040*/ 	.word	index@(_Z16kernel_initarrayPfl)
        /*0044*/ 	.word	0x00000000
.L_11:


//--------------------- .nv.compat                --------------------------
	.section	.nv.compat,"",@"SHT_CUDA_COMPAT_INFO"
	.align	4
        /*0000*/ 	.byte	0x02, 0x09, 0x00, 0x00, 0x02, 0x02, 0x01, 0x00, 0x02, 0x05, 0x05, 0x00, 0x03, 0x07, 0x01, 0x01
        /*0010*/ 	.byte	0x02, 0x03, 0x00, 0x00, 0x02, 0x06, 0x01, 0x00, 0x04, 0x0b, 0x08, 0x00, 0x09, 0x00, 0x00, 0x00
        /*0020*/ 	.byte	0x00, 0x00, 0x00, 0x00


//--------------------- .nv.info._Z16kernel_reductionPfl --------------------------
	.section	.nv.info._Z16kernel_reductionPfl,"",@"SHT_CUDA_INFO"
	.sectionflags	@""
	.align	4


	//----- nvinfo : EIATTR_CUDA_API_VERSION
	.align		4
        /*0000*/ 	.byte	0x04, 0x37
        /*0002*/ 	.short	(.L_13 - .L_12)
.L_12:
        /*0004*/ 	.word	0x00000082


	//----- nvinfo : EIATTR_KPARAM_INFO
	.align		4
.L_13:
        /*0008*/ 	.byte	0x04, 0x17
        /*000a*/ 	.short	(.L_15 - .L_14)
.L_14:
        /*000c*/ 	.word	0x00000000
        /*0010*/ 	.short	0x0001
        /*0012*/ 	.short	0x0008
        /*0014*/ 	.byte	0x00, 0xf0, 0x21, 0x00


	//----- nvinfo : EIATTR_KPARAM_INFO
	.align		4
.L_15:
        /*0018*/ 	.byte	0x04, 0x17
        /*001a*/ 	.short	(.L_17 - .L_16)
.L_16:
        /*001c*/ 	.word	0x00000000
        /*0020*/ 	.short	0x0000
        /*0022*/ 	.short	0x0000
        /*0024*/ 	.byte	0x00, 0xf5, 0x21, 0x00


	//----- nvinfo : EIATTR_SPARSE_MMA_MASK
	.align		4
.L_17:
        /*0028*/ 	.byte	0x03, 0x50
        /*002a*/ 	.short	0x0000


	//----- nvinfo : EIATTR_MAXREG_COUNT
	.align		4
        /*002c*/ 	.byte	0x03, 0x1b
        /*002e*/ 	.short	0x00ff


	//----- nvinfo : EIATTR_NUM_BARRIERS
	.align		4
        /*0030*/ 	.byte	0x02, 0x4c
        /*0032*/ 	.byte	0x01
	.zero		1


	//----- nvinfo : EIATTR_MERCURY_ISA_VERSION
	.align		4
        /*0034*/ 	.byte	0x03, 0x5f
        /*0036*/ 	.short	0x0101


	//----- nvinfo : EIATTR_VRC_CTA_INIT_COUNT
	.align		4
        /*0038*/ 	.byte	0x02, 0x4a
	.zero		1
	.zero		1


	//----- nvinfo : EIATTR_EXIT_INSTR_OFFSETS
	.align		4
        /*003c*/ 	.byte	0x04, 0x1c
        /*003e*/ 	.short	(.L_19 - .L_18)


	//   ....[0]....
.L_18:
        /*0040*/ 	.word	0x00000450


	//   ....[1]....
        /*0044*/ 	.word	0x00000490


	//----- nvinfo : EIATTR_CBANK_PARAM_SIZE
	.align		4
.L_19:
        /*0048*/ 	.byte	0x03, 0x19
        /*004a*/ 	.short	0x0010


	//----- nvinfo : EIATTR_PARAM_CBANK
	.align		4
        /*004c*/ 	.byte	0x04, 0x0a
        /*004e*/ 	.short	(.L_21 - .L_20)
	.align		4
.L_20:
        /*0050*/ 	.word	index@(.nv.constant0._Z16kernel_reductionPfl)
        /*0054*/ 	.short	0x0380
        /*0056*/ 	.short	0x0010


	//----- nvinfo : EIATTR_SW_WAR
	.align		4
.L_21:
        /*0058*/ 	.byte	0x04, 0x36
        /*005a*/ 	.short	(.L_23 - .L_22)
.L_22:
        /*005c*/ 	.word	0x00000008
.L_23:


//--------------------- .nv.info._Z16kernel_initarrayPfl --------------------------
	.section	.nv.info._Z16kernel_initarrayPfl,"",@"SHT_CUDA_INFO"
	.sectionflags	@""
	.align	4


	//----- nvinfo : EIATTR_CUDA_API_VERSION
	.align		4
        /*0000*/ 	.byte	0x04, 0x37
        /*0002*/ 	.short	(.L_25 - .L_24)
.L_24:
        /*0004*/ 	.word	0x00000082


	//----- nvinfo : EIATTR_KPARAM_INFO
	.align		4
.L_25:
        /*0008*/ 	.byte	0x04, 0x17
        /*000a*/ 	.short	(.L_27 - .L_26)
.L_26:
        /*000c*/ 	.word	0x00000000
        /*0010*/ 	.short	0x0001
        /*0012*/ 	.short	0x0008
        /*0014*/ 	.byte	0x00, 0xf0, 0x21, 0x00


	//----- nvinfo : EIATTR_KPARAM_INFO
	.align		4
.L_27:
        /*0018*/ 	.byte	0x04, 0x17
        /*001a*/ 	.short	(.L_29 - .L_28)
.L_28:
        /*001c*/ 	.word	0x00000000
        /*0020*/ 	.short	0x0000
        /*0022*/ 	.short	0x0000
        /*0024*/ 	.byte	0x00, 0xf5, 0x21, 0x00


	//----- nvinfo : EIATTR_SPARSE_MMA_MASK
	.align		4
.L_29:
        /*0028*/ 	.byte	0x03, 0x50
        /*002a*/ 	.short	0x0000


	//----- nvinfo : EIATTR_MAXREG_COUNT
	.align		4
        /*002c*/ 	.byte	0x03, 0x1b
        /*002e*/ 	.short	0x00ff


	//----- nvinfo : EIATTR_MERCURY_ISA_VERSION
	.align		4
        /*0030*/ 	.byte	0x03, 0x5f
        /*0032*/ 	.short	0x0101


	//----- nvinfo : EIATTR_VRC_CTA_INIT_COUNT
	.align		4
        /*0034*/ 	.byte	0x02, 0x4a
	.zero		1
	.zero		1


	//----- nvinfo : EIATTR_EXIT_INSTR_OFFSETS
	.align		4
        /*0038*/ 	.byte	0x04, 0x1c
        /*003a*/ 	.short	(.L_31 - .L_30)


	//   ....[0]....
.L_30:
        /*003c*/ 	.word	0x00000090


	//   ....[1]....
        /*0040*/ 	.word	0x00000100


	//----- nvinfo : EIATTR_CBANK_PARAM_SIZE
	.align		4
.L_31:
        /*0044*/ 	.byte	0x03, 0x19
        /*0046*/ 	.short	0x0010


	//----- nvinfo : EIATTR_PARAM_CBANK
	.align		4
        /*0048*/ 	.byte	0x04, 0x0a
        /*004a*/ 	.short	(.L_33 - .L_32)
	.align		4
.L_32:
        /*004c*/ 	.word	index@(.nv.constant0._Z16kernel_initarrayPfl)
        /*0050*/ 	.short	0x0380
        /*0052*/ 	.short	0x0010


	//----- nvinfo : EIATTR_SW_WAR
	.align		4
.L_33:
        /*0054*/ 	.byte	0x04, 0x36
        /*0056*/ 	.short	(.L_35 - .L_34)
.L_34:
        /*0058*/ 	.word	0x00000008
.L_35:


//--------------------- .nv.callgraph             --------------------------
	.section	.nv.callgraph,"",@"SHT_CUDA_CALLGRAPH"
	.align	4
	.sectionentsize	8
	.align		4
        /*0000*/ 	.word	0x00000000
	.align		4
        /*0004*/ 	.word	0xffffffff
	.align		4
        /*0008*/ 	.word	0x00000000
	.align		4
        /*000c*/ 	.word	0xfffffffe
	.align		4
        /*0010*/ 	.word	0x00000000
	.align		4
        /*0014*/ 	.word	0xfffffffd
	.align		4
        /*0018*/ 	.word	0x00000000
	.align		4
        /*001c*/ 	.word	0xfffffffc


//--------------------- .text._Z16kernel_reductionPfl --------------------------
	.section	.text._Z16kernel_reductionPfl,"ax",@progbits
	.align	128
        .global         _Z16kernel_reductionPfl
        .type           _Z16kernel_reductionPfl,@function
        .size           _Z16kernel_reductionPfl,(.L_x_2 - _Z16kernel_reductionPfl)
        .other          _Z16kernel_reductionPfl,@"STO_CUDA_ENTRY STV_DEFAULT"
_Z16kernel_reductionPfl:
.text._Z16kernel_reductionPfl:
[----:B------:R-:W-:Y:S01]  /*0000*/  LDC R1, c[0x0][0x37c] ;  /* 0x0000df00ff017b82 */ /* 0x000fe20000000800 */
[----:B------:R-:W0:Y:S07]  /*0010*/  S2R R0, SR_TID.X ;  /* 0x0000000000007919 */ /* 0x000e2e0000002100 */
[----:B------:R-:W0:Y:S01]  /*0020*/  S2UR UR4, SR_CTAID.X ;  /* 0x00000000000479c3 */ /* 0x000e220000002500 */
[----:B------:R-:W1:Y:S07]  /*0030*/  LDCU.64 UR6, c[0x0][0x388] ;  /* 0x00007100ff0677ac */ /* 0x000e6e0008000a00 */
[----:B------:R-:W0:Y:S02]  /*0040*/  LDC R3, c[0x0][0x360] ;  /* 0x0000d800ff037b82 */ /* 0x000e240000000800 */
[----:B0-----:R-:W-:-:S05]  /*0050*/  IMAD R3, R3, UR4, R0 ;  /* 0x0000000403037c24 */ /* 0x001fca000f8e0200 */
[----:B-1----:R-:W-:Y:S02]  /*0060*/  ISETP.GE.U32.AND P0, PT, R3, UR6, PT ;  /* 0x0000000603007c0c */ /* 0x002fe4000bf06070 */
[----:B------:R-:W-:-:S04]  /*0070*/  SHF.R.S32.HI R4, RZ, 0x1f, R3 ;  /* 0x0000001fff047819 */ /* 0x000fc80000011403 */
[----:B------:R-:W-:Y:S01]  /*0080*/  ISETP.GE.AND.EX P0, PT, R4, UR7, PT, P0 ;  /* 0x0000000704007c0c */ /* 0x000fe2000bf06300 */
[----:B------:R-:W0:-:S12]  /*0090*/  LDCU.64 UR6, c[0x0][0x358] ;  /* 0x00006b00ff0677ac */ /* 0x000e180008000a00 */
[----:B------:R-:W1:Y:S02]  /*00a0*/  @!P0 LDC.64 R6, c[0x0][0x380] ;  /* 0x0000e000ff068b82 */ /* 0x000e640000000a00 */
[----:B-1----:R-:W-:-:S04]  /*00b0*/  @!P0 LEA R2, P1, R3, R6, 0x2 ;  /* 0x0000000603028211 */ /* 0x002fc800078210ff */
[----:B------:R-:W-:Y:S01]  /*00c0*/  @!P0 LEA.HI.X R3, R3, R7, R4, 0x2, P1 ;  /* 0x0000000703038211 */ /* 0x000fe200008f1404 */
[----:B------:R-:W-:-:S06]  /*00d0*/  IMAD.MOV.U32 R7, RZ, RZ, RZ ;  /* 0x000000ffff077224 */ /* 0x000fcc00078e00ff */
[----:B0-----:R-:W2:Y:S01]  /*00e0*/  @!P0 LDG.E R7, desc[UR6][R2.64] ;  /* 0x0000000602078981 */ /* 0x001ea2000c1e1900 */
[----:B------:R-:W0:Y:S01]  /*00f0*/  S2UR UR5, SR_CgaCtaId ;  /* 0x00000000000579c3 */ /* 0x000e220000008800 */
[----:B------:R-:W-:Y:S01]  /*0100*/  UMOV UR4, 0x400 ;  /* 0x0000040000047882 */ /* 0x000fe20000000000 */
[C---:B------:R-:W-:Y:S02]  /*0110*/  ISETP.GT.U32.AND P1, PT, R0.reuse, 0x7f, PT ;  /* 0x0000007f0000780c */ /* 0x040fe40003f24070 */
[----:B------:R-:W-:Y:S01]  /*0120*/  ISETP.GT.U32.AND P0, PT, R0, 0x3f, PT ;  /* 0x0000003f0000780c */ /* 0x000fe20003f04070 */
[----:B0-----:R-:W-:-:S06]  /*0130*/  ULEA UR4, UR5, UR4, 0x18 ;  /* 0x0000000405047291 */ /* 0x001fcc000f8ec0ff */
[----:B------:R-:W-:-:S05]  /*0140*/  LEA R4, R0, UR4, 0x2 ;  /* 0x0000000400047c11 */ /* 0x000fca000f8e10ff */
[----:B--2---:R-:W-:Y:S01]  /*0150*/  STS [R4], R7 ;  /* 0x0000000704007388 */ /* 0x004fe20000000800 */
[----:B------:R-:W-:Y:S06]  /*0160*/  BAR.SYNC.DEFER_BLOCKING 0x0 ;  /* 0x0000000000007b1d */ /* 0x000fec0000010000 */
[----:B------:R-:W-:Y:S04]  /*0170*/  @!P1 LDS R5, [R4+0x200] ;  /* 0x0002000004059984 */ /* 0x000fe80000000800 */
[----:B------:R-:W0:Y:S02]  /*0180*/  @!P1 LDS R6, [R4] ;  /* 0x0000000004069984 */ /* 0x000e240000000800 */
[----:B0-----:R-:W-:-:S05]  /*0190*/  @!P1 FADD R5, R5, R6 ;  /* 0x0000000605059221 */ /* 0x001fca0000000000 */
[----:B------:R-:W-:Y:S01]  /*01a0*/  @!P1 STS [R4], R5 ;  /* 0x0000000504009388 */ /* 0x000fe20000000800 */
[----:B------:R-:W-:Y:S01]  /*01b0*/  BAR.SYNC.DEFER_BLOCKING 0x0 ;  /* 0x0000000000007b1d */ /* 0x000fe20000010000 */
[----:B------:R-:W-:-:S05]  /*01c0*/  ISETP.GT.U32.AND P1, PT, R0, 0x1f, PT ;  /* 0x0000001f0000780c */ /* 0x000fca0003f24070 */
        /* <DEDUP_REMOVED lines=29> */
[----:B------:R-:W-:-:S05]  /*03a0*/  ISETP.NE.AND P0, PT, R0, RZ, PT ;  /* 0x000000ff0000720c */ /* 0x000fca0003f05270 */
[----:B------:R-:W-:Y:S04]  /*03b0*/  @!P1 LDS R2, [R4+0x8] ;  /* 0x0000080004029984 */ /* 0x000fe80000000800 */
[----:B------:R-:W0:Y:S02]  /*03c0*/  @!P1 LDS R5, [R4] ;  /* 0x0000000004059984 */ /* 0x000e240000000800 */
[----:B0-----:R-:W-:-:S05]  /*03d0*/  @!P1 FADD R5, R2, R5 ;  /* 0x0000000502059221 */ /* 0x001fca0000000000 */
[----:B------:R-:W-:Y:S01]  /*03e0*/  @!P1 STS [R4], R5 ;  /* 0x0000000504009388 */ /* 0x000fe20000000800 */
[----:B------:R-:W-:Y:S06]  /*03f0*/  BAR.SYNC.DEFER_BLOCKING 0x0 ;  /* 0x0000000000007b1d */ /* 0x000fec0000010000 */
[----:B------:R-:W-:Y:S04]  /*0400*/  @!P0 LDS R0, [UR4+0x4] ;  /* 0x00000404ff008984 */ /* 0x000fe80008000800 */
[----:B------:R-:W0:Y:S02]  /*0410*/  @!P0 LDS R3, [R4] ;  /* 0x0000000004038984 */ /* 0x000e240000000800 */
[----:B0-----:R-:W-:-:S05]  /*0420*/  @!P0 FADD R3, R0, R3 ;  /* 0x0000000300038221 */ /* 0x001fca0000000000 */
[----:B------:R0:W-:Y:S01]  /*0430*/  @!P0 STS [R4], R3 ;  /* 0x0000000304008388 */ /* 0x0001e20000000800 */
[----:B------:R-:W-:Y:S06]  /*0440*/  BAR.SYNC.DEFER_BLOCKING 0x0 ;  /* 0x0000000000007b1d */ /* 0x000fec0000010000 */
[----:B------:R-:W-:Y:S05]  /*0450*/  @P0 EXIT ;  /* 0x000000000000094d */ /* 0x000fea0003800000 */
[----:B------:R-:W1:Y:S01]  /*0460*/  LDS R5, [UR4] ;  /* 0x00000004ff057984 */ /* 0x000e620008000800 */
[----:B0-----:R-:W1:Y:S03]  /*0470*/  LDC.64 R2, c[0x0][0x380] ;  /* 0x0000e000ff027b82 */ /* 0x001e660000000a00 */
[----:B-1----:R-:W-:Y:S01]  /*0480*/  REDG.E.ADD.F32.FTZ.RN.STRONG.GPU desc[UR6][R2.64], R5 ;  /* 0x00000005020079a6 */ /* 0x002fe2000c12f306 */
[----:B------:R-:W-:Y:S05]  /*0490*/  EXIT ;  /* 0x000000000000794d */ /* 0x000fea0003800000 */
.L_x_0:
[----:B------:R-:W-:-:S00]  /*04a0*/  BRA `(.L_x_0) ;  /* 0xfffffffc00fc7947 */ /* 0x000fc0000383ffff */
[----:B------:R-:W-:-:S00]  /*04b0*/  NOP ;  /* 0x0000000000007918 */ /* 0x000fc00000000000 */
        /* <DEDUP_REMOVED lines=12> */
.L_x_2:


//--------------------- .text._Z16kernel_initarrayPfl --------------------------
	.section	.text._Z16kernel_initarrayPfl,"ax",@progbits
	.align	128
        .global         _Z16kernel_initarrayPfl
        .type           _Z16kernel_initarrayPfl,@function
        .size           _Z16kernel_initarrayPfl,(.L_x_3 - _Z16kernel_initarrayPfl)
        .other          _Z16kernel_initarrayPfl,@"STO_CUDA_ENTRY STV_DEFAULT"
_Z16kernel_initarrayPfl:
.text._Z16kernel_initarrayPfl:
        /* <DEDUP_REMOVED lines=8> */
[----:B------:R-:W-:-:S13]  /*0080*/  ISETP.GE.AND.EX P0, PT, R3, UR7, PT, P0 ;  /* 0x0000000703007c0c */ /* 0x000fda000bf06300 */
[----:B------:R-:W-:Y:S05]  /*0090*/  @P0 EXIT ;  /* 0x000000000000094d */ /* 0x000fea0003800000 */
[----:B------:R-:W0:Y:S01]  /*00a0*/  LDCU.64 UR6, c[0x0][0x380] ;  /* 0x00007000ff0677ac */ /* 0x000e220008000a00 */
[----:B------:R-:W-:Y:S01]  /*00b0*/  I2FP.F32.S32 R5, R0 ;  /* 0x0000000000057245 */ /* 0x000fe20000201400 */
[----:B------:R-:W1:Y:S01]  /*00c0*/  LDCU.64 UR4, c[0x0][0x358] ;  /* 0x00006b00ff0477ac */ /* 0x000e620008000a00 */
[----:B0-----:R-:W-:-:S04]  /*00d0*/  LEA R2, P0, R0, UR6, 0x2 ;  /* 0x0000000600027c11 */ /* 0x001fc8000f8010ff */
[----:B------:R-:W-:-:S05]  /*00e0*/  LEA.HI.X R3, R0, UR7, R3, 0x2, P0 ;  /* 0x0000000700037c11 */ /* 0x000fca00080f1403 */
[----:B-1----:R-:W-:Y:S01]  /*00f0*/  STG.E desc[UR4][R2.64], R5 ;  /* 0x0000000502007986 */ /* 0x002fe2000c101904 */
[----:B------:R-:W-:Y:S05]  /*0100*/  EXIT ;  /* 0x000000000000794d */ /* 0x000fea0003800000 */
.L_x_1:
        /* <DEDUP_REMOVED lines=15> */
.L_x_3:


//--------------------- .nv.shared._Z16kernel_reductionPfl --------------------------
	.section	.nv.shared._Z16kernel_reductionPfl,"aw",@nobits
	.sectionflags	@""
	.align	4
.nv.shared._Z16kernel_reductionPfl:
	.zero		2048


//--------------------- .nv.shared.reserved.0     --------------------------
	.section	.nv.shared.reserved.0,"aw",@nobits
	.weak		__nv_reservedSMEM_offset_0_alias
	.size		__nv_reservedSMEM_offset_0_alias, 0, 64
	.other		__nv_reservedSMEM_offset_0_alias,@"STO_CUDA_RESERVED_SHARED STV_DEFAULT"
__nv_reservedSMEM_offset_0_alias:
	.zero		0
	.zero		64


//--------------------- .nv.constant0._Z16kernel_reductionPfl --------------------------
	.section	.nv.constant0._Z16kernel_reductionPfl,"a",@progbits
	.sectionflags	@""
	.align	4
.nv.constant0._Z16kernel_reductionPfl:
	.zero		912


//--------------------- .nv.constant0._Z16kernel_initarrayPfl --------------------------
	.section	.nv.constant0._Z16kernel_initarrayPfl,"a",@progbits
	.sectionflags	@""
	.align	4
.nv.constant0._Z16kernel_initarrayPfl:
	.zero		912


//--------------------- SYMBOLS --------------------------

	.type		.nv.reservedSmem.offset0,@object
	.size		.nv.reservedSmem.offset0,0x4
	.type		.nv.reservedSmem.cap,@object
	.size		.nv.reservedSmem.cap,0x4
